//
// Generated by NVIDIA NVVM Compiler
//
// Compiler Build ID: CL-36424714
// Cuda compilation tools, release 13.0, V13.0.88
// Based on NVVM 20.0.0
//

.version 9.0
.target sm_100
.address_size 64

	// .globl	_Z21MatVectMultiplicationPdS_iiS_

.visible .entry _Z21MatVectMultiplicationPdS_iiS_(
	.param .u64 .ptr .align 1 _Z21MatVectMultiplicationPdS_iiS__param_0,
	.param .u64 .ptr .align 1 _Z21MatVectMultiplicationPdS_iiS__param_1,
	.param .u32 _Z21MatVectMultiplicationPdS_iiS__param_2,
	.param .u32 _Z21MatVectMultiplicationPdS_iiS__param_3,
	.param .u64 .ptr .align 1 _Z21MatVectMultiplicationPdS_iiS__param_4
)
{
	.reg .pred 	%p<11>;
	.reg .b32 	%r<46>;
	.reg .b64 	%rd<32>;
	.reg .b64 	%fd<100>;

	ld.param.u64 	%rd12, [_Z21MatVectMultiplicationPdS_iiS__param_0];
	ld.param.u64 	%rd13, [_Z21MatVectMultiplicationPdS_iiS__param_1];
	ld.param.u32 	%r24, [_Z21MatVectMultiplicationPdS_iiS__param_2];
	ld.param.u32 	%r23, [_Z21MatVectMultiplicationPdS_iiS__param_3];
	ld.param.u64 	%rd11, [_Z21MatVectMultiplicationPdS_iiS__param_4];
	cvta.to.global.u64 	%rd1, %rd13;
	cvta.to.global.u64 	%rd2, %rd12;
	mov.u32 	%r25, %ctaid.x;
	mov.u32 	%r26, %ntid.x;
	mov.u32 	%r27, %tid.x;
	mad.lo.s32 	%r28, %r25, %r26, %r27;
	mov.u32 	%r29, %ctaid.y;
	mov.u32 	%r30, %ntid.y;
	mov.u32 	%r31, %tid.y;
	mad.lo.s32 	%r32, %r29, %r30, %r31;
	mov.u32 	%r33, %nctaid.x;
	mul.lo.s32 	%r34, %r33, %r32;
	shl.b32 	%r35, %r34, 4;
	add.s32 	%r1, %r28, %r35;
	setp.ge.s32 	%p1, %r1, %r24;
	@%p1 bra 	$L__BB0_14;
	cvta.to.global.u64 	%rd14, %rd11;
	mul.lo.s32 	%r2, %r23, %r1;
	mul.wide.s32 	%rd15, %r1, 8;
	add.s64 	%rd3, %rd14, %rd15;
	mov.b64 	%rd16, 0;
	st.global.u64 	[%rd3], %rd16;
	setp.lt.s32 	%p2, %r23, 1;
	@%p2 bra 	$L__BB0_14;
	and.b32  	%r3, %r23, 15;
	setp.lt.u32 	%p3, %r23, 16;
	mov.b32 	%r42, 0;
	mov.f64 	%fd96, 0d0000000000000000;
	@%p3 bra 	$L__BB0_5;
	and.b32  	%r42, %r23, 2147483632;
	neg.s32 	%r40, %r42;
	add.s64 	%rd4, %rd2, 64;
	add.s64 	%rd30, %rd1, 64;
	mov.f64 	%fd96, 0d0000000000000000;
	mov.u32 	%r39, %r2;
$L__BB0_4:
	.pragma "nounroll";
	mul.wide.s32 	%rd17, %r39, 8;
	add.s64 	%rd18, %rd4, %rd17;
	ld.global.f64 	%fd12, [%rd18+-64];
	ld.global.f64 	%fd13, [%rd30+-64];
	fma.rn.f64 	%fd14, %fd12, %fd13, %fd96;
	st.global.f64 	[%rd3], %fd14;
	ld.global.f64 	%fd15, [%rd18+-56];
	ld.global.f64 	%fd16, [%rd30+-56];
	fma.rn.f64 	%fd17, %fd15, %fd16, %fd14;
	st.global.f64 	[%rd3], %fd17;
	ld.global.f64 	%fd18, [%rd18+-48];
	ld.global.f64 	%fd19, [%rd30+-48];
	fma.rn.f64 	%fd20, %fd18, %fd19, %fd17;
	st.global.f64 	[%rd3], %fd20;
	ld.global.f64 	%fd21, [%rd18+-40];
	ld.global.f64 	%fd22, [%rd30+-40];
	fma.rn.f64 	%fd23, %fd21, %fd22, %fd20;
	st.global.f64 	[%rd3], %fd23;
	ld.global.f64 	%fd24, [%rd18+-32];
	ld.global.f64 	%fd25, [%rd30+-32];
	fma.rn.f64 	%fd26, %fd24, %fd25, %fd23;
	st.global.f64 	[%rd3], %fd26;
	ld.global.f64 	%fd27, [%rd18+-24];
	ld.global.f64 	%fd28, [%rd30+-24];
	fma.rn.f64 	%fd29, %fd27, %fd28, %fd26;
	st.global.f64 	[%rd3], %fd29;
	ld.global.f64 	%fd30, [%rd18+-16];
	ld.global.f64 	%fd31, [%rd30+-16];
	fma.rn.f64 	%fd32, %fd30, %fd31, %fd29;
	st.global.f64 	[%rd3], %fd32;
	ld.global.f64 	%fd33, [%rd18+-8];
	ld.global.f64 	%fd34, [%rd30+-8];
	fma.rn.f64 	%fd35, %fd33, %fd34, %fd32;
	st.global.f64 	[%rd3], %fd35;
	ld.global.f64 	%fd36, [%rd18];
	ld.global.f64 	%fd37, [%rd30];
	fma.rn.f64 	%fd38, %fd36, %fd37, %fd35;
	st.global.f64 	[%rd3], %fd38;
	ld.global.f64 	%fd39, [%rd18+8];
	ld.global.f64 	%fd40, [%rd30+8];
	fma.rn.f64 	%fd41, %fd39, %fd40, %fd38;
	st.global.f64 	[%rd3], %fd41;
	ld.global.f64 	%fd42, [%rd18+16];
	ld.global.f64 	%fd43, [%rd30+16];
	fma.rn.f64 	%fd44, %fd42, %fd43, %fd41;
	st.global.f64 	[%rd3], %fd44;
	ld.global.f64 	%fd45, [%rd18+24];
	ld.global.f64 	%fd46, [%rd30+24];
	fma.rn.f64 	%fd47, %fd45, %fd46, %fd44;
	st.global.f64 	[%rd3], %fd47;
	ld.global.f64 	%fd48, [%rd18+32];
	ld.global.f64 	%fd49, [%rd30+32];
	fma.rn.f64 	%fd50, %fd48, %fd49, %fd47;
	st.global.f64 	[%rd3], %fd50;
	ld.global.f64 	%fd51, [%rd18+40];
	ld.global.f64 	%fd52, [%rd30+40];
	fma.rn.f64 	%fd53, %fd51, %fd52, %fd50;
	st.global.f64 	[%rd3], %fd53;
	ld.global.f64 	%fd54, [%rd18+48];
	ld.global.f64 	%fd55, [%rd30+48];
	fma.rn.f64 	%fd56, %fd54, %fd55, %fd53;
	st.global.f64 	[%rd3], %fd56;
	ld.global.f64 	%fd57, [%rd18+56];
	ld.global.f64 	%fd58, [%rd30+56];
	fma.rn.f64 	%fd96, %fd57, %fd58, %fd56;
	st.global.f64 	[%rd3], %fd96;
	add.s32 	%r40, %r40, 16;
	add.s32 	%r39, %r39, 16;
	add.s64 	%rd30, %rd30, 128;
	setp.ne.s32 	%p4, %r40, 0;
	@%p4 bra 	$L__BB0_4;
$L__BB0_5:
	setp.eq.s32 	%p5, %r3, 0;
	@%p5 bra 	$L__BB0_14;
	and.b32  	%r11, %r23, 7;
	setp.lt.u32 	%p6, %r3, 8;
	@%p6 bra 	$L__BB0_8;
	add.s32 	%r37, %r42, %r2;
	mul.wide.s32 	%rd19, %r37, 8;
	add.s64 	%rd20, %rd2, %rd19;
	ld.global.f64 	%fd59, [%rd20];
	mul.wide.u32 	%rd21, %r42, 8;
	add.s64 	%rd22, %rd1, %rd21;
	ld.global.f64 	%fd60, [%rd22];
	fma.rn.f64 	%fd61, %fd59, %fd60, %fd96;
	st.global.f64 	[%rd3], %fd61;
	ld.global.f64 	%fd62, [%rd20+8];
	ld.global.f64 	%fd63, [%rd22+8];
	fma.rn.f64 	%fd64, %fd62, %fd63, %fd61;
	st.global.f64 	[%rd3], %fd64;
	ld.global.f64 	%fd65, [%rd20+16];
	ld.global.f64 	%fd66, [%rd22+16];
	fma.rn.f64 	%fd67, %fd65, %fd66, %fd64;
	st.global.f64 	[%rd3], %fd67;
	ld.global.f64 	%fd68, [%rd20+24];
	ld.global.f64 	%fd69, [%rd22+24];
	fma.rn.f64 	%fd70, %fd68, %fd69, %fd67;
	st.global.f64 	[%rd3], %fd70;
	ld.global.f64 	%fd71, [%rd20+32];
	ld.global.f64 	%fd72, [%rd22+32];
	fma.rn.f64 	%fd73, %fd71, %fd72, %fd70;
	st.global.f64 	[%rd3], %fd73;
	ld.global.f64 	%fd74, [%rd20+40];
	ld.global.f64 	%fd75, [%rd22+40];
	fma.rn.f64 	%fd76, %fd74, %fd75, %fd73;
	st.global.f64 	[%rd3], %fd76;
	ld.global.f64 	%fd77, [%rd20+48];
	ld.global.f64 	%fd78, [%rd22+48];
	fma.rn.f64 	%fd79, %fd77, %fd78, %fd76;
	st.global.f64 	[%rd3], %fd79;
	ld.global.f64 	%fd80, [%rd20+56];
	ld.global.f64 	%fd81, [%rd22+56];
	fma.rn.f64 	%fd96, %fd80, %fd81, %fd79;
	st.global.f64 	[%rd3], %fd96;
	add.s32 	%r42, %r42, 8;
$L__BB0_8:
	setp.eq.s32 	%p7, %r11, 0;
	@%p7 bra 	$L__BB0_14;
	and.b32  	%r14, %r23, 3;
	setp.lt.u32 	%p8, %r11, 4;
	@%p8 bra 	$L__BB0_11;
	add.s32 	%r38, %r42, %r2;
	mul.wide.s32 	%rd23, %r38, 8;
	add.s64 	%rd24, %rd2, %rd23;
	ld.global.f64 	%fd82, [%rd24];
	mul.wide.u32 	%rd25, %r42, 8;
	add.s64 	%rd26, %rd1, %rd25;
	ld.global.f64 	%fd83, [%rd26];
	fma.rn.f64 	%fd84, %fd82, %fd83, %fd96;
	st.global.f64 	[%rd3], %fd84;
	ld.global.f64 	%fd85, [%rd24+8];
	ld.global.f64 	%fd86, [%rd26+8];
	fma.rn.f64 	%fd87, %fd85, %fd86, %fd84;
	st.global.f64 	[%rd3], %fd87;
	ld.global.f64 	%fd88, [%rd24+16];
	ld.global.f64 	%fd89, [%rd26+16];
	fma.rn.f64 	%fd90, %fd88, %fd89, %fd87;
	st.global.f64 	[%rd3], %fd90;
	ld.global.f64 	%fd91, [%rd24+24];
	ld.global.f64 	%fd92, [%rd26+24];
	fma.rn.f64 	%fd96, %fd91, %fd92, %fd90;
	st.global.f64 	[%rd3], %fd96;
	add.s32 	%r42, %r42, 4;
$L__BB0_11:
	setp.eq.s32 	%p9, %r14, 0;
	@%p9 bra 	$L__BB0_14;
	mul.wide.u32 	%rd27, %r42, 8;
	add.s64 	%rd31, %rd1, %rd27;
	add.s32 	%r45, %r42, %r2;
	neg.s32 	%r44, %r14;
$L__BB0_13:
	.pragma "nounroll";
	mul.wide.s32 	%rd28, %r45, 8;
	add.s64 	%rd29, %rd2, %rd28;
	ld.global.f64 	%fd93, [%rd29];
	ld.global.f64 	%fd94, [%rd31];
	fma.rn.f64 	%fd96, %fd93, %fd94, %fd96;
	st.global.f64 	[%rd3], %fd96;
	add.s64 	%rd31, %rd31, 8;
	add.s32 	%r45, %r45, 1;
	add.s32 	%r44, %r44, 1;
	setp.ne.s32 	%p10, %r44, 0;
	@%p10 bra 	$L__BB0_13;
$L__BB0_14:
	bar.sync 	0;
	ret;

}


// ===== COMPILED SASS (sm_100) =====

	.target	sm_100

	.elftype	@"ET_EXEC"


//--------------------- .note.nv.tkinfo           --------------------------
	.section	.note.nv.tkinfo,"",@"SHT_NOTE"
	.sectionflags	@"SHF_NOTE_NV_TKINFO"
	.tkinfo
        /*0018*/ 	.word	0x00000002
        /*0030*/ 	.string	""
        /*0030*/ 	.string	"ptxas"
        /*0030*/ 	.string	"Cuda compilation tools, release 13.0, V13.0.88"
        /*0030*/ 	.string	"Build cuda_13.0.r13.0/compiler.36424714_0"
        /*0030*/ 	.string	"-arch sm_100 -m 64 "



//--------------------- .note.nv.cuinfo           --------------------------
	.section	.note.nv.cuinfo,"",@"SHT_NOTE"
	.sectionflags	@"SHF_NOTE_NV_CUINFO"
        /*0018*/ 	.short	0x0002
        /*001a*/ 	.short	0x0064
        /*001c*/ 	.short	0x0082
	.zero		2


//--------------------- .nv.info                  --------------------------
	.section	.nv.info,"",@"SHT_CUDA_INFO"
	.align	4


	//----- nvinfo : EIATTR_REGCOUNT
	.align		4
        /*0000*/ 	.byte	0x04, 0x2f
        /*0002*/ 	.short	(.L_1 - .L_0)
	.align		4
.L_0:
        /*0004*/ 	.word	index@(_Z21MatVectMultiplicationPdS_iiS_)
        /*0008*/ 	.word	0x00000016


	//----- nvinfo : EIATTR_FRAME_SIZE
	.align		4
.L_1:
        /*000c*/ 	.byte	0x04, 0x11
        /*000e*/ 	.short	(.L_3 - .L_2)
	.align		4
.L_2:
        /*0010*/ 	.word	index@(_Z21MatVectMultiplicationPdS_iiS_)
        /*0014*/ 	.word	0x00000000


	//----- nvinfo : EIATTR_MIN_STACK_SIZE
	.align		4
.L_3:
        /*0018*/ 	.byte	0x04, 0x12
        /*001a*/ 	.short	(.L_5 - .L_4)
	.align		4
.L_4:
        /*001c*/ 	.word	index@(_Z21MatVectMultiplicationPdS_iiS_)
        /*0020*/ 	.word	0x00000000
.L_5:


//--------------------- .nv.compat                --------------------------
	.section	.nv.compat,"",@"SHT_CUDA_COMPAT_INFO"
	.align	4
        /*0000*/ 	.byte	0x02, 0x09, 0x00, 0x00, 0x02, 0x02, 0x01, 0x00, 0x02, 0x05, 0x05, 0x00, 0x03, 0x07, 0x01, 0x01
        /*0010*/ 	.byte	0x02, 0x03, 0x00, 0x00, 0x02, 0x06, 0x01, 0x00, 0x04, 0x0b, 0x08, 0x00, 0x01, 0x00, 0x00, 0x00
        /*0020*/ 	.byte	0x00, 0x00, 0x00, 0x00


//--------------------- .nv.info._Z21MatVectMultiplicationPdS_iiS_ --------------------------
	.section	.nv.info._Z21MatVectMultiplicationPdS_iiS_,"",@"SHT_CUDA_INFO"
	.sectionflags	@""
	.align	4


	//----- nvinfo : EIATTR_CUDA_API_VERSION
	.align		4
        /*0000*/ 	.byte	0x04, 0x37
        /*0002*/ 	.short	(.L_7 - .L_6)
.L_6:
        /*0004*/ 	.word	0x00000082


	//----- nvinfo : EIATTR_KPARAM_INFO
	.align		4
.L_7:
        /*0008*/ 	.byte	0x04, 0x17
        /*000a*/ 	.short	(.L_9 - .L_8)
.L_8:
        /*000c*/ 	.word	0x00000000
        /*0010*/ 	.short	0x0004
        /*0012*/ 	.short	0x0018
        /*0014*/ 	.byte	0x00, 0xf5, 0x21, 0x00


	//----- nvinfo : EIATTR_KPARAM_INFO
	.align		4
.L_9:
        /*0018*/ 	.byte	0x04, 0x17
        /*001a*/ 	.short	(.L_11 - .L_10)
.L_10:
        /*001c*/ 	.word	0x00000000
        /*0020*/ 	.short	0x0003
        /*0022*/ 	.short	0x0014
        /*0024*/ 	.byte	0x00, 0xf0, 0x11, 0x00


	//----- nvinfo : EIATTR_KPARAM_INFO
	.align		4
.L_11:
        /*0028*/ 	.byte	0x04, 0x17
        /*002a*/ 	.short	(.L_13 - .L_12)
.L_12:
        /*002c*/ 	.word	0x00000000
        /*0030*/ 	.short	0x0002
        /*0032*/ 	.short	0x0010
        /*0034*/ 	.byte	0x00, 0xf0, 0x11, 0x00


	//----- nvinfo : EIATTR_KPARAM_INFO
	.align		4
.L_13:
        /*0038*/ 	.byte	0x04, 0x17
        /*003a*/ 	.short	(.L_15 - .L_14)
.L_14:
        /*003c*/ 	.word	0x00000000
        /*0040*/ 	.short	0x0001
        /*0042*/ 	.short	0x0008
        /*0044*/ 	.byte	0x00, 0xf5, 0x21, 0x00


	//----- nvinfo : EIATTR_KPARAM_INFO
	.align		4
.L_15:
        /*0048*/ 	.byte	0x04, 0x17
        /*004a*/ 	.short	(.L_17 - .L_16)
.L_16:
        /*004c*/ 	.word	0x00000000
        /*0050*/ 	.short	0x0000
        /*0052*/ 	.short	0x0000
        /*0054*/ 	.byte	0x00, 0xf5, 0x21, 0x00


	//----- nvinfo : EIATTR_SPARSE_MMA_MASK
	.align		4
.L_17:
        /*0058*/ 	.byte	0x03, 0x50
        /*005a*/ 	.short	0x0000


	//----- nvinfo : EIATTR_MAXREG_COUNT
	.align		4
        /*005c*/ 	.byte	0x03, 0x1b
        /*005e*/ 	.short	0x00ff


	//----- nvinfo : EIATTR_NUM_BARRIERS
	.align		4
        /*0060*/ 	.byte	0x02, 0x4c
        /*0062*/ 	.byte	0x01
	.zero		1


	//----- nvinfo : EIATTR_MERCURY_ISA_VERSION
	.align		4
        /*0064*/ 	.byte	0x03, 0x5f
        /*0066*/ 	.short	0x0101


	//----- nvinfo : EIATTR_VRC_CTA_INIT_COUNT
	.align		4
        /*0068*/ 	.byte	0x02, 0x4a
	.zero		1
	.zero		1


	//----- nvinfo : EIATTR_EXIT_INSTR_OFFSETS
	.align		4
        /*006c*/ 	.byte	0x04, 0x1c
        /*006e*/ 	.short	(.L_19 - .L_18)


	//   ....[0]....
.L_18:
        /*0070*/ 	.word	0x00000d20


	//----- nvinfo : EIATTR_CRS_STACK_SIZE
	.align		4
.L_19:
        /*0074*/ 	.byte	0x04, 0x1e
        /*0076*/ 	.short	(.L_21 - .L_20)
.L_20:
        /*0078*/ 	.word	0x00000000


	//----- nvinfo : EIATTR_CBANK_PARAM_SIZE
	.align		4
.L_21:
        /*007c*/ 	.byte	0x03, 0x19
        /*007e*/ 	.short	0x0020


	//----- nvinfo : EIATTR_PARAM_CBANK
	.align		4
        /*0080*/ 	.byte	0x04, 0x0a
        /*0082*/ 	.short	(.L_23 - .L_22)
	.align		4
.L_22:
        /*0084*/ 	.word	index@(.nv.constant0._Z21MatVectMultiplicationPdS_iiS_)
        /*0088*/ 	.short	0x0380
        /*008a*/ 	.short	0x0020


	//----- nvinfo : EIATTR_SW_WAR
	.align		4
.L_23:
        /*008c*/ 	.byte	0x04, 0x36
        /*008e*/ 	.short	(.L_25 - .L_24)
.L_24:
        /*0090*/ 	.word	0x00000008
.L_25:


//--------------------- .nv.callgraph             --------------------------
	.section	.nv.callgraph,"",@"SHT_CUDA_CALLGRAPH"
	.align	4
	.sectionentsize	8
	.align		4
        /*0000*/ 	.word	0x00000000
	.align		4
        /*0004*/ 	.word	0xffffffff
	.align		4
        /*0008*/ 	.word	0x00000000
	.align		4
        /*000c*/ 	.word	0xfffffffe
	.align		4
        /*0010*/ 	.word	0x00000000
	.align		4
        /*0014*/ 	.word	0xfffffffd
	.align		4
        /*0018*/ 	.word	0x00000000
	.align		4
        /*001c*/ 	.word	0xfffffffc


//--------------------- .text._Z21MatVectMultiplicationPdS_iiS_ --------------------------
	.section	.text._Z21MatVectMultiplicationPdS_iiS_,"ax",@progbits
	.align	128
        .global         _Z21MatVectMultiplicationPdS_iiS_
        .type           _Z21MatVectMultiplicationPdS_iiS_,@function
        .size           _Z21MatVectMultiplicationPdS_iiS_,(.L_x_8 - _Z21MatVectMultiplicationPdS_iiS_)
        .other          _Z21MatVectMultiplicationPdS_iiS_,@"STO_CUDA_ENTRY STV_DEFAULT"
_Z21MatVectMultiplicationPdS_iiS_:
.text._Z21MatVectMultiplicationPdS_iiS_:
[----:B------:R-:W-:Y:S01]  /*0000*/  LDC R1, c[0x0][0x37c] ;  /* 0x0000df00ff017b82 */ /* 0x000fe20000000800 */
[----:B------:R-:W0:Y:S07]  /*0010*/  S2R R5, SR_TID.Y ;  /* 0x0000000000057919 */ /* 0x000e2e0000002200 */
[----:B------:R-:W1:Y:S01]  /*0020*/  LDC R0, c[0x0][0x360] ;  /* 0x0000d800ff007b82 */ /* 0x000e620000000800 */
[----:B------:R-:W2:Y:S01]  /*0030*/  LDCU UR7, c[0x0][0x390] ;  /* 0x00007200ff0777ac */ /* 0x000ea20008000800 */
[----:B------:R-:W-:Y:S01]  /*0040*/  BSSY.RECONVERGENT B0, `(.L_x_0) ;  /* 0x00000cc000007945 */ /* 0x000fe20003800200 */
[----:B------:R-:W1:Y:S05]  /*0050*/  S2R R3, SR_TID.X ;  /* 0x0000000000037919 */ /* 0x000e6a0000002100 */
[----:B------:R-:W0:Y:S08]  /*0060*/  S2UR UR5, SR_CTAID.Y ;  /* 0x00000000000579c3 */ /* 0x000e300000002600 */
[----:B------:R-:W0:Y:S01]  /*0070*/  LDC R2, c[0x0][0x364] ;  /* 0x0000d900ff027b82 */ /* 0x000e220000000800 */
[----:B------:R-:W3:Y:S07]  /*0080*/  LDCU UR6, c[0x0][0x370] ;  /* 0x00006e00ff0677ac */ /* 0x000eee0008000800 */
[----:B------:R-:W1:Y:S01]  /*0090*/  S2UR UR4, SR_CTAID.X ;  /* 0x00000000000479c3 */ /* 0x000e620000002500 */
[----:B0-----:R-:W-:-:S02]  /*00a0*/  IMAD R2, R2, UR5, R5 ;  /* 0x0000000502027c24 */ /* 0x001fc4000f8e0205 */
[----:B-1----:R-:W-:Y:S02]  /*00b0*/  IMAD R0, R0, UR4, R3 ;  /* 0x0000000400007c24 */ /* 0x002fe4000f8e0203 */
[----:B---3--:R-:W-:-:S05]  /*00c0*/  IMAD R3, R2, UR6, RZ ;  /* 0x0000000602037c24 */ /* 0x008fca000f8e02ff */
[----:B------:R-:W-:-:S04]  /*00d0*/  LEA R5, R3, R0, 0x4 ;  /* 0x0000000003057211 */ /* 0x000fc800078e20ff */
[----:B--2---:R-:W-:-:S13]  /*00e0*/  ISETP.GE.AND P0, PT, R5, UR7, PT ;  /* 0x0000000705007c0c */ /* 0x004fda000bf06270 */
[----:B------:R-:W-:Y:S05]  /*00f0*/  @P0 BRA `(.L_x_1) ;  /* 0x0000000c00000947 */ /* 0x000fea0003800000 */
[----:B------:R-:W0:Y:S01]  /*0100*/  LDC.64 R2, c[0x0][0x398] ;  /* 0x0000e600ff027b82 */ /* 0x000e220000000a00 */
[----:B------:R-:W1:Y:S01]  /*0110*/  LDCU.64 UR16, c[0x0][0x358] ;  /* 0x00006b00ff1077ac */ /* 0x000e620008000a00 */
[----:B------:R-:W2:Y:S02]  /*0120*/  LDCU UR8, c[0x0][0x394] ;  /* 0x00007280ff0877ac */ /* 0x000ea40008000800 */
[----:B--2---:R-:W-:Y:S01]  /*0130*/  UISETP.GE.AND UP0, UPT, UR8, 0x1, UPT ;  /* 0x000000010800788c */ /* 0x004fe2000bf06270 */
[----:B0-----:R-:W-:-:S05]  /*0140*/  IMAD.WIDE R2, R5, 0x8, R2 ;  /* 0x0000000805027825 */ /* 0x001fca00078e0202 */
[----:B-1----:R0:W-:Y:S03]  /*0150*/  STG.E.64 desc[UR16][R2.64], RZ ;  /* 0x000000ff02007986 */ /* 0x0021e6000c101b10 */
[----:B------:R-:W-:Y:S05]  /*0160*/  BRA.U !UP0, `(.L_x_1) ;  /* 0x0000000908e47547 */ /* 0x000fea000b800000 */
[----:B------:R-:W-:Y:S02]  /*0170*/  UISETP.GE.U32.AND UP1, UPT, UR8, 0x10, UPT ;  /* 0x000000100800788c */ /* 0x000fe4000bf26070 */
[----:B------:R-:W-:Y:S01]  /*0180*/  IMAD R0, R5, UR8, RZ ;  /* 0x0000000805007c24 */ /* 0x000fe2000f8e02ff */
[----:B------:R-:W-:Y:S01]  /*0190*/  ULOP3.LUT UR9, UR8, 0xf, URZ, 0xc0, !UPT ;  /* 0x0000000f08097892 */ /* 0x000fe2000f8ec0ff */
[----:B------:R-:W-:Y:S01]  /*01a0*/  IMAD.MOV.U32 R5, RZ, RZ, RZ ;  /* 0x000000ffff057224 */ /* 0x000fe200078e00ff */
[----:B------:R-:W-:Y:S02]  /*01b0*/  CS2R R10, SRZ ;  /* 0x00000000000a7805 */ /* 0x000fe4000001ff00 */
[----:B------:R-:W-:Y:S02]  /*01c0*/  UISETP.NE.AND UP0, UPT, UR9, URZ, UPT ;  /* 0x000000ff0900728c */ /* 0x000fe4000bf05270 */
[----:B------:R-:W-:Y:S09]  /*01d0*/  BRA.U !UP1, `(.L_x_2) ;  /* 0x00000005095c7547 */ /* 0x000ff2000b800000 */
[----:B------:R-:W1:Y:S01]  /*01e0*/  LDCU.128 UR12, c[0x0][0x380] ;  /* 0x00007000ff0c77ac */ /* 0x000e620008000c00 */
[----:B------:R-:W-:Y:S02]  /*01f0*/  MOV R4, R0 ;  /* 0x0000000000047202 */ /* 0x000fe40000000f00 */
[----:B------:R-:W-:Y:S01]  /*0200*/  CS2R R10, SRZ ;  /* 0x00000000000a7805 */ /* 0x000fe2000001ff00 */
[----:B------:R-:W-:-:S04]  /*0210*/  ULOP3.LUT UR10, UR8, 0x7ffffff0, URZ, 0xc0, !UPT ;  /* 0x7ffffff0080a7892 */ /* 0x000fc8000f8ec0ff */
[----:B------:R-:W-:Y:S02]  /*0220*/  UIADD3 UR11, UPT, UPT, -UR10, URZ, URZ ;  /* 0x000000ff0a0b7290 */ /* 0x000fe4000fffe1ff */
[----:B------:R-:W-:Y:S01]  /*0230*/  IMAD.U32 R5, RZ, RZ, UR10 ;  /* 0x0000000aff057e24 */ /* 0x000fe2000f8e00ff */
[----:B-1----:R-:W-:Y:S02]  /*0240*/  UIADD3 UR4, UP2, UPT, UR14, 0x40, URZ ;  /* 0x000000400e047890 */ /* 0x002fe4000ff5e0ff */
[----:B------:R-:W-:Y:S02]  /*0250*/  UIADD3 UR6, UP1, UPT, UR12, 0x40, URZ ;  /* 0x000000400c067890 */ /* 0x000fe4000ff3e0ff */
[----:B------:R-:W-:Y:S02]  /*0260*/  UIADD3.X UR5, UPT, UPT, URZ, UR15, URZ, UP2, !UPT ;  /* 0x0000000fff057290 */ /* 0x000fe400097fe4ff */
[----:B------:R-:W-:Y:S01]  /*0270*/  MOV R12, UR4 ;  /* 0x00000004000c7c02 */ /* 0x000fe20008000f00 */
[----:B------:R-:W-:-:S03]  /*0280*/  UIADD3.X UR7, UPT, UPT, URZ, UR13, URZ, UP1, !UPT ;  /* 0x0000000dff077290 */ /* 0x000fc60008ffe4ff */
[----:B------:R-:W-:-:S09]  /*0290*/  IMAD.U32 R13, RZ, RZ, UR5 ;  /* 0x00000005ff0d7e24 */ /* 0x000fd2000f8e00ff */
.L_x_3:
[----:B------:R-:W-:Y:S01]  /*02a0*/  MOV R8, UR6 ;  /* 0x0000000600087c02 */ /* 0x000fe20008000f00 */
[----:B------:R-:W-:Y:S01]  /*02b0*/  IMAD.MOV.U32 R6, RZ, RZ, R12 ;  /* 0x000000ffff067224 */ /* 0x000fe200078e000c */
[----:B------:R-:W-:Y:S02]  /*02c0*/  MOV R9, UR7 ;  /* 0x0000000700097c02 */ /* 0x000fe40008000f00 */
[----:B------:R-:W-:Y:S01]  /*02d0*/  MOV R7, R13 ;  /* 0x0000000d00077202 */ /* 0x000fe20000000f00 */
[----:B------:R-:W-:-:S04]  /*02e0*/  IMAD.WIDE R8, R4, 0x8, R8 ;  /* 0x0000000804087825 */ /* 0x000fc800078e0208 */
[----:B--2---:R-:W2:Y:S04]  /*02f0*/  LDG.E.64 R14, desc[UR16][R6.64+-0x40] ;  /* 0xffffc010060e7981 */ /* 0x004ea8000c1e1b00 */
[----:B------:R-:W2:Y:S02]  /*0300*/  LDG.E.64 R12, desc[UR16][R8.64+-0x40] ;  /* 0xffffc010080c7981 */ /* 0x000ea4000c1e1b00 */
[----:B--2---:R-:W-:-:S07]  /*0310*/  DFMA R12, R12, R14, R10 ;  /* 0x0000000e0c0c722b */ /* 0x004fce000000000a */
[----:B------:R1:W-:Y:S04]  /*0320*/  STG.E.64 desc[UR16][R2.64], R12 ;  /* 0x0000000c02007986 */ /* 0x0003e8000c101b10 */
[----:B------:R-:W2:Y:S04]  /*0330*/  LDG.E.64 R10, desc[UR16][R8.64+-0x38] ;  /* 0xffffc810080a7981 */ /* 0x000ea8000c1e1b00 */
[----:B------:R-:W2:Y:S02]  /*0340*/  LDG.E.64 R14, desc[UR16][R6.64+-0x38] ;  /* 0xffffc810060e7981 */ /* 0x000ea4000c1e1b00 */
[----:B--2---:R-:W-:-:S07]  /*0350*/  DFMA R10, R10, R14, R12 ;  /* 0x0000000e0a0a722b */ /* 0x004fce000000000c */
[----:B------:R2:W-:Y:S04]  /*0360*/  STG.E.64 desc[UR16][R2.64], R10 ;  /* 0x0000000a02007986 */ /* 0x0005e8000c101b10 */
[----:B------:R-:W3:Y:S04]  /*0370*/  LDG.E.64 R14, desc[UR16][R8.64+-0x30] ;  /* 0xffffd010080e7981 */ /* 0x000ee8000c1e1b00 */
[----:B------:R-:W3:Y:S02]  /*0380*/  LDG.E.64 R16, desc[UR16][R6.64+-0x30] ;  /* 0xffffd01006107981 */ /* 0x000ee4000c1e1b00 */
[----:B---3--:R-:W-:-:S07]  /*0390*/  DFMA R14, R14, R16, R10 ;  /* 0x000000100e0e722b */ /* 0x008fce000000000a */
[----:B------:R3:W-:Y:S04]  /*03a0*/  STG.E.64 desc[UR16][R2.64], R14 ;  /* 0x0000000e02007986 */ /* 0x0007e8000c101b10 */
[----:B------:R-:W4:Y:S04]  /*03b0*/  LDG.E.64 R16, desc[UR16][R8.64+-0x28] ;  /* 0xffffd81008107981 */ /* 0x000f28000c1e1b00 */
[----:B------:R-:W4:Y:S02]  /*03c0*/  LDG.E.64 R18, desc[UR16][R6.64+-0x28] ;  /* 0xffffd81006127981 */ /* 0x000f24000c1e1b00 */
[----:B----4-:R-:W-:-:S07]  /*03d0*/  DFMA R16, R16, R18, R14 ;  /* 0x000000121010722b */ /* 0x010fce000000000e */
[----:B------:R4:W-:Y:S04]  /*03e0*/  STG.E.64 desc[UR16][R2.64], R16 ;  /* 0x0000001002007986 */ /* 0x0009e8000c101b10 */
[----:B-1----:R-:W5:Y:S04]  /*03f0*/  LDG.E.64 R12, desc[UR16][R8.64+-0x20] ;  /* 0xffffe010080c7981 */ /* 0x002f68000c1e1b00 */
[----:B------:R-:W5:Y:S02]  /*0400*/  LDG.E.64 R18, desc[UR16][R6.64+-0x20] ;  /* 0xffffe01006127981 */ /* 0x000f64000c1e1b00 */
[----:B-----5:R-:W-:-:S07]  /*0410*/  DFMA R12, R12, R18, R16 ;  /* 0x000000120c0c722b */ /* 0x020fce0000000010 */
[----:B------:R1:W-:Y:S04]  /*0420*/  STG.E.64 desc[UR16][R2.64], R12 ;  /* 0x0000000c02007986 */ /* 0x0003e8000c101b10 */
[----:B--2---:R-:W2:Y:S04]  /*0430*/  LDG.E.64 R10, desc[UR16][R8.64+-0x18] ;  /* 0xffffe810080a7981 */ /* 0x004ea8000c1e1b00 */
[----:B------:R-:W2:Y:S02]  /*0440*/  LDG.E.64 R18, desc[UR16][R6.64+-0x18] ;  /* 0xffffe81006127981 */ /* 0x000ea4000c1e1b00 */
[----:B--2---:R-:W-:-:S07]  /*0450*/  DFMA R10, R10, R18, R12 ;  /* 0x000000120a0a722b */ /* 0x004fce000000000c */
[----:B------:R2:W-:Y:S04]  /*0460*/  STG.E.64 desc[UR16][R2.64], R10 ;  /* 0x0000000a02007986 */ /* 0x0005e8000c101b10 */
[----:B---3--:R-:W3:Y:S04]  /*0470*/  LDG.E.64 R14, desc[UR16][R8.64+-0x10] ;  /* 0xfffff010080e7981 */ /* 0x008ee8000c1e1b00 */
[----:B------:R-:W3:Y:S02]  /*0480*/  LDG.E.64 R18, desc[UR16][R6.64+-0x10] ;  /* 0xfffff01006127981 */ /* 0x000ee4000c1e1b00 */
[----:B---3--:R-:W-:-:S07]  /*0490*/  DFMA R14, R14, R18, R10 ;  /* 0x000000120e0e722b */ /* 0x008fce000000000a */
[----:B------:R3:W-:Y:S04]  /*04a0*/  STG.E.64 desc[UR16][R2.64], R14 ;  /* 0x0000000e02007986 */ /* 0x0007e8000c101b10 */
[----:B----4-:R-:W4:Y:S04]  /*04b0*/  LDG.E.64 R16, desc[UR16][R8.64+-0x8] ;  /* 0xfffff81008107981 */ /* 0x010f28000c1e1b00 */
        /* <DEDUP_REMOVED lines=27> */
[----:B------:R-:W5:Y:S04]  /*0670*/  LDG.E.64 R10, desc[UR16][R8.64+0x30] ;  /* 0x00003010080a7981 */ /* 0x000f68000c1e1b00 */
[----:B---3--:R-:W5:Y:S02]  /*0680*/  LDG.E.64 R14, desc[UR16][R6.64+0x30] ;  /* 0x00003010060e7981 */ /* 0x008f64000c1e1b00 */
[----:B-----5:R-:W-:-:S07]  /*0690*/  DFMA R14, R10, R14, R18 ;  /* 0x0000000e0a0e722b */ /* 0x020fce0000000012 */
[----:B------:R2:W-:Y:S04]  /*06a0*/  STG.E.64 desc[UR16][R2.64], R14 ;  /* 0x0000000e02007986 */ /* 0x0005e8000c101b10 */
[----:B------:R-:W3:Y:S04]  /*06b0*/  LDG.E.64 R10, desc[UR16][R8.64+0x38] ;  /* 0x00003810080a7981 */ /* 0x000ee8000c1e1b00 */
[----:B----4-:R-:W3:Y:S01]  /*06c0*/  LDG.E.64 R16, desc[UR16][R6.64+0x38] ;  /* 0x0000381006107981 */ /* 0x010ee2000c1e1b00 */
[----:B------:R-:W-:Y:S01]  /*06d0*/  UIADD3 UR11, UPT, UPT, UR11, 0x10, URZ ;  /* 0x000000100b0b7890 */ /* 0x000fe2000fffe0ff */
[----:B-1----:R-:W-:Y:S01]  /*06e0*/  IADD3 R12, P0, PT, R6, 0x80, RZ ;  /* 0x00000080060c7810 */ /* 0x002fe20007f1e0ff */
[----:B------:R-:W-:-:S02]  /*06f0*/  VIADD R4, R4, 0x10 ;  /* 0x0000001004047836 */ /* 0x000fc40000000000 */
[----:B------:R-:W-:Y:S01]  /*0700*/  UISETP.NE.AND UP1, UPT, UR11, URZ, UPT ;  /* 0x000000ff0b00728c */ /* 0x000fe2000bf25270 */
[----:B------:R-:W-:Y:S01]  /*0710*/  IADD3.X R13, PT, PT, RZ, R7, RZ, P0, !PT ;  /* 0x00000007ff0d7210 */ /* 0x000fe200007fe4ff */
[----:B---3--:R-:W-:-:S07]  /*0720*/  DFMA R10, R10, R16, R14 ;  /* 0x000000100a0a722b */ /* 0x008fce000000000e */
[----:B------:R2:W-:Y:S01]  /*0730*/  STG.E.64 desc[UR16][R2.64], R10 ;  /* 0x0000000a02007986 */ /* 0x0005e2000c101b10 */
[----:B------:R-:W-:Y:S05]  /*0740*/  BRA.U UP1, `(.L_x_3) ;  /* 0xfffffff901d47547 */ /* 0x000fea000b83ffff */
.L_x_2:
[----:B------:R-:W-:Y:S05]  /*0750*/  BRA.U !UP0, `(.L_x_1) ;  /* 0x0000000508687547 */ /* 0x000fea000b800000 */
[----:B------:R-:W-:Y:S02]  /*0760*/  UISETP.GE.U32.AND UP0, UPT, UR9, 0x8, UPT ;  /* 0x000000080900788c */ /* 0x000fe4000bf06070 */
[----:B------:R-:W-:-:S04]  /*0770*/  ULOP3.LUT UR5, UR8, 0x7, URZ, 0xc0, !UPT ;  /* 0x0000000708057892 */ /* 0x000fc8000f8ec0ff */
[----:B------:R-:W-:-:S03]  /*0780*/  UISETP.NE.AND UP1, UPT, UR5, URZ, UPT ;  /* 0x000000ff0500728c */ /* 0x000fc6000bf25270 */
[----:B------:R-:W-:Y:S08]  /*0790*/  BRA.U !UP0, `(.L_x_4) ;  /* 0x0000000108987547 */ /* 0x000ff0000b800000 */
[----:B------:R-:W1:Y:S01]  /*07a0*/  LDC.64 R8, c[0x0][0x380] ;  /* 0x0000e000ff087b82 */ /* 0x000e620000000a00 */
[----:B------:R-:W-:-:S07]  /*07b0*/  IADD3 R13, PT, PT, R0, R5, RZ ;  /* 0x00000005000d7210 */ /* 0x000fce0007ffe0ff */
[----:B------:R-:W3:Y:S01]  /*07c0*/  LDC.64 R6, c[0x0][0x388] ;  /* 0x0000e200ff067b82 */ /* 0x000ee20000000a00 */
[----:B-1----:R-:W-:-:S05]  /*07d0*/  IMAD.WIDE R8, R13, 0x8, R8 ;  /* 0x000000080d087825 */ /* 0x002fca00078e0208 */
[----:B------:R-:W4:Y:S01]  /*07e0*/  LDG.E.64 R12, desc[UR16][R8.64] ;  /* 0x00000010080c7981 */ /* 0x000f22000c1e1b00 */
[----:B---3--:R-:W-:-:S05]  /*07f0*/  IMAD.WIDE.U32 R6, R5, 0x8, R6 ;  /* 0x0000000805067825 */ /* 0x008fca00078e0006 */
[----:B--2---:R-:W4:Y:S02]  /*0800*/  LDG.E.64 R14, desc[UR16][R6.64] ;  /* 0x00000010060e7981 */ /* 0x004f24000c1e1b00 */
[----:B----4-:R-:W-:-:S07]  /*0810*/  DFMA R12, R12, R14, R10 ;  /* 0x0000000e0c0c722b */ /* 0x010fce000000000a */
        /* <DEDUP_REMOVED lines=21> */
[----:B------:R-:W2:Y:S04]  /*0970*/  LDG.E.64 R10, desc[UR16][R8.64+0x30] ;  /* 0x00003010080a7981 */ /* 0x000ea8000c1e1b00 */
[----:B---3--:R-:W2:Y:S02]  /*0980*/  LDG.E.64 R14, desc[UR16][R6.64+0x30] ;  /* 0x00003010060e7981 */ /* 0x008ea4000c1e1b00 */
[----:B--2---:R-:W-:-:S07]  /*0990*/  DFMA R14, R10, R14, R18 ;  /* 0x0000000e0a0e722b */ /* 0x004fce0000000012 */
[----:B------:R1:W-:Y:S04]  /*09a0*/  STG.E.64 desc[UR16][R2.64], R14 ;  /* 0x0000000e02007986 */ /* 0x0003e8000c101b10 */
[----:B------:R-:W2:Y:S04]  /*09b0*/  LDG.E.64 R10, desc[UR16][R8.64+0x38] ;  /* 0x00003810080a7981 */ /* 0x000ea8000c1e1b00 */
[----:B----4-:R-:W2:Y:S01]  /*09c0*/  LDG.E.64 R16, desc[UR16][R6.64+0x38] ;  /* 0x0000381006107981 */ /* 0x010ea2000c1e1b00 */
[----:B------:R-:W-:Y:S01]  /*09d0*/  IADD3 R5, PT, PT, R5, 0x8, RZ ;  /* 0x0000000805057810 */ /* 0x000fe20007ffe0ff */
[----:B--2---:R-:W-:-:S07]  /*09e0*/  DFMA R10, R10, R16, R14 ;  /* 0x000000100a0a722b */ /* 0x004fce000000000e */
[----:B------:R1:W-:Y:S04]  /*09f0*/  STG.E.64 desc[UR16][R2.64], R10 ;  /* 0x0000000a02007986 */ /* 0x0003e8000c101b10 */
.L_x_4:
[----:B------:R-:W-:Y:S05]  /*0a00*/  BRA.U !UP1, `(.L_x_1) ;  /* 0x0000000109bc7547 */ /* 0x000fea000b800000 */
[----:B------:R-:W-:Y:S02]  /*0a10*/  UISETP.GE.U32.AND UP0, UPT, UR5, 0x4, UPT ;  /* 0x000000040500788c */ /* 0x000fe4000bf06070 */
[----:B------:R-:W-:-:S04]  /*0a20*/  ULOP3.LUT UR4, UR8, 0x3, URZ, 0xc0, !UPT ;  /* 0x0000000308047892 */ /* 0x000fc8000f8ec0ff */
[----:B------:R-:W-:-:S03]  /*0a30*/  UISETP.NE.AND UP1, UPT, UR4, URZ, UPT ;  /* 0x000000ff0400728c */ /* 0x000fc6000bf25270 */
[----:B------:R-:W-:Y:S08]  /*0a40*/  BRA.U !UP0, `(.L_x_5) ;  /* 0x0000000108587547 */ /* 0x000ff0000b800000 */
[----:B------:R-:W3:Y:S01]  /*0a50*/  LDC.64 R8, c[0x0][0x380] ;  /* 0x0000e000ff087b82 */ /* 0x000ee20000000a00 */
[----:B-1----:R-:W-:-:S07]  /*0a60*/  IMAD.IADD R13, R0, 0x1, R5 ;  /* 0x00000001000d7824 */ /* 0x002fce00078e0205 */
[----:B------:R-:W1:Y:S01]  /*0a70*/  LDC.64 R6, c[0x0][0x388] ;  /* 0x0000e200ff067b82 */ /* 0x000e620000000a00 */
[----:B---3--:R-:W-:-:S05]  /*0a80*/  IMAD.WIDE R8, R13, 0x8, R8 ;  /* 0x000000080d087825 */ /* 0x008fca00078e0208 */
[----:B------:R-:W3:Y:S01]  /*0a90*/  LDG.E.64 R12, desc[UR16][R8.64] ;  /* 0x00000010080c7981 */ /* 0x000ee2000c1e1b00 */
[----:B-1----:R-:W-:-:S05]  /*0aa0*/  IMAD.WIDE.U32 R6, R5, 0x8, R6 ;  /* 0x0000000805067825 */ /* 0x002fca00078e0006 */
[----:B--2---:R-:W3:Y:S02]  /*0ab0*/  LDG.E.64 R14, desc[UR16][R6.64] ;  /* 0x00000010060e7981 */ /* 0x004ee4000c1e1b00 */
[----:B---3--:R-:W-:-:S07]  /*0ac0*/  DFMA R12, R12, R14, R10 ;  /* 0x0000000e0c0c722b */ /* 0x008fce000000000a */
[----:B------:R3:W-:Y:S04]  /*0ad0*/  STG.E.64 desc[UR16][R2.64], R12 ;  /* 0x0000000c02007986 */ /* 0x0007e8000c101b10 */
[----:B------:R-:W2:Y:S04]  /*0ae0*/  LDG.E.64 R10, desc[UR16][R8.64+0x8] ;  /* 0x00000810080a7981 */ /* 0x000ea8000c1e1b00 */
[----:B------:R-:W2:Y:S02]  /*0af0*/  LDG.E.64 R14, desc[UR16][R6.64+0x8] ;  /* 0x00000810060e7981 */ /* 0x000ea4000c1e1b00 */
[----:B--2---:R-:W-:-:S07]  /*0b00*/  DFMA R14, R10, R14, R12 ;  /* 0x0000000e0a0e722b */ /* 0x004fce000000000c */
[----:B------:R3:W-:Y:S04]  /*0b10*/  STG.E.64 desc[UR16][R2.64], R14 ;  /* 0x0000000e02007986 */ /* 0x0007e8000c101b10 */
[----:B------:R-:W2:Y:S04]  /*0b20*/  LDG.E.64 R10, desc[UR16][R8.64+0x10] ;  /* 0x00001010080a7981 */ /* 0x000ea8000c1e1b00 */
[----:B------:R-:W2:Y:S02]  /*0b30*/  LDG.E.64 R16, desc[UR16][R6.64+0x10] ;  /* 0x0000101006107981 */ /* 0x000ea4000c1e1b00 */
[----:B--2---:R-:W-:-:S07]  /*0b40*/  DFMA R16, R10, R16, R14 ;  /* 0x000000100a10722b */ /* 0x004fce000000000e */
[----:B------:R3:W-:Y:S04]  /*0b50*/  STG.E.64 desc[UR16][R2.64], R16 ;  /* 0x0000001002007986 */ /* 0x0007e8000c101b10 */
[----:B------:R-:W2:Y:S04]  /*0b60*/  LDG.E.64 R10, desc[UR16][R8.64+0x18] ;  /* 0x00001810080a7981 */ /* 0x000ea8000c1e1b00 */
[----:B------:R-:W2:Y:S01]  /*0b70*/  LDG.E.64 R18, desc[UR16][R6.64+0x18] ;  /* 0x0000181006127981 */ /* 0x000ea2000c1e1b00 */
[----:B------:R-:W-:Y:S01]  /*0b80*/  IADD3 R5, PT, PT, R5, 0x4, RZ ;  /* 0x0000000405057810 */ /* 0x000fe20007ffe0ff */
[----:B--2---:R-:W-:-:S07]  /*0b90*/  DFMA R10, R10, R18, R16 ;  /* 0x000000120a0a722b */ /* 0x004fce0000000010 */
[----:B------:R3:W-:Y:S04]  /*0ba0*/  STG.E.64 desc[UR16][R2.64], R10 ;  /* 0x0000000a02007986 */ /* 0x0007e8000c101b10 */
.L_x_5:
[----:B------:R-:W-:Y:S05]  /*0bb0*/  BRA.U !UP1, `(.L_x_1) ;  /* 0x0000000109507547 */ /* 0x000fea000b800000 */
[----:B------:R-:W4:Y:S01]  /*0bc0*/  LDC.64 R6, c[0x0][0x388] ;  /* 0x0000e200ff067b82 */ /* 0x000f220000000a00 */
[----:B-1-3--:R-:W-:Y:S01]  /*0bd0*/  IADD3 R13, PT, PT, R0, R5, RZ ;  /* 0x00000005000d7210 */ /* 0x00afe20007ffe0ff */
[----:B------:R-:W-:-:S06]  /*0be0*/  UIADD3 UR4, UPT, UPT, -UR4, URZ, URZ ;  /* 0x000000ff04047290 */ /* 0x000fcc000fffe1ff */
[----:B------:R-:W1:Y:S01]  /*0bf0*/  LDC.64 R8, c[0x0][0x380] ;  /* 0x0000e000ff087b82 */ /* 0x000e620000000a00 */
[----:B----4-:R-:W-:-:S04]  /*0c00*/  IMAD.WIDE.U32 R6, R5, 0x8, R6 ;  /* 0x0000000805067825 */ /* 0x010fc800078e0006 */
[----:B------:R-:W-:Y:S01]  /*0c10*/  IMAD.MOV.U32 R0, RZ, RZ, R6 ;  /* 0x000000ffff007224 */ /* 0x000fe200078e0006 */
[----:B--2---:R-:W-:-:S07]  /*0c20*/  MOV R15, R7 ;  /* 0x00000007000f7202 */ /* 0x004fce0000000f00 */
.L_x_6:
[----:B-1----:R-:W-:Y:S01]  /*0c30*/  IMAD.WIDE R4, R13, 0x8, R8 ;  /* 0x000000080d047825 */ /* 0x002fe200078e0208 */
[----:B------:R-:W-:-:S03]  /*0c40*/  MOV R6, R0 ;  /* 0x0000000000067202 */ /* 0x000fc60000000f00 */
[----:B------:R-:W-:Y:S02]  /*0c50*/  IMAD.MOV.U32 R7, RZ, RZ, R15 ;  /* 0x000000ffff077224 */ /* 0x000fe400078e000f */
[----:B------:R-:W2:Y:S04]  /*0c60*/  LDG.E.64 R4, desc[UR16][R4.64] ;  /* 0x0000001004047981 */ /* 0x000ea8000c1e1b00 */
[----:B------:R-:W2:Y:S01]  /*0c70*/  LDG.E.64 R6, desc[UR16][R6.64] ;  /* 0x0000001006067981 */ /* 0x000ea2000c1e1b00 */
[----:B------:R-:W-:Y:S01]  /*0c80*/  UIADD3 UR4, UPT, UPT, UR4, 0x1, URZ ;  /* 0x0000000104047890 */ /* 0x000fe2000fffe0ff */
[----:B------:R-:W-:Y:S02]  /*0c90*/  IADD3 R0, P0, PT, R0, 0x8, RZ ;  /* 0x0000000800007810 */ /* 0x000fe40007f1e0ff */
[----:B------:R-:W-:Y:S01]  /*0ca0*/  IADD3 R13, PT, PT, R13, 0x1, RZ ;  /* 0x000000010d0d7810 */ /* 0x000fe20007ffe0ff */
[----:B------:R-:W-:Y:S01]  /*0cb0*/  UISETP.NE.AND UP0, UPT, UR4, URZ, UPT ;  /* 0x000000ff0400728c */ /* 0x000fe2000bf05270 */
[----:B------:R-:W-:Y:S01]  /*0cc0*/  IADD3.X R15, PT, PT, RZ, R15, RZ, P0, !PT ;  /* 0x0000000fff0f7210 */ /* 0x000fe200007fe4ff */
[----:B--2-4-:R-:W-:-:S07]  /*0cd0*/  DFMA R10, R4, R6, R10 ;  /* 0x00000006040a722b */ /* 0x014fce000000000a */
[----:B------:R4:W-:Y:S01]  /*0ce0*/  STG.E.64 desc[UR16][R2.64], R10 ;  /* 0x0000000a02007986 */ /* 0x0009e2000c101b10 */
[----:B------:R-:W-:Y:S05]  /*0cf0*/  BRA.U UP0, `(.L_x_6) ;  /* 0xfffffffd00cc7547 */ /* 0x000fea000b83ffff */
.L_x_1:
[----:B------:R-:W-:Y:S05]  /*0d00*/  BSYNC.RECONVERGENT B0 ;  /* 0x0000000000007941 */ /* 0x000fea0003800200 */
.L_x_0:
[----:B------:R-:W-:Y:S06]  /*0d10*/  BAR.SYNC.DEFER_BLOCKING 0x0 ;  /* 0x0000000000007b1d */ /* 0x000fec0000010000 */
[----:B------:R-:W-:Y:S05]  /*0d20*/  EXIT ;  /* 0x000000000000794d */ /* 0x000fea0003800000 */
.L_x_7:
[----:B------:R-:W-:-:S00]  /*0d30*/  BRA `(.L_x_7) ;  /* 0xfffffffc00fc7947 */ /* 0x000fc0000383ffff */
[----:B------:R-:W-:-:S00]  /*0d40*/  NOP ;  /* 0x0000000000007918 */ /* 0x000fc00000000000 */
        /* <DEDUP_REMOVED lines=11> */
.L_x_8:


//--------------------- .nv.shared.reserved.0     --------------------------
	.section	.nv.shared.reserved.0,"aw",@nobits
	.weak		__nv_reservedSMEM_offset_0_alias
	.size		__nv_reservedSMEM_offset_0_alias, 0, 64
	.other		__nv_reservedSMEM_offset_0_alias,@"STO_CUDA_RESERVED_SHARED STV_DEFAULT"
__nv_reservedSMEM_offset_0_alias:
	.zero		0
	.zero		64


//--------------------- .nv.constant0._Z21MatVectMultiplicationPdS_iiS_ --------------------------
	.section	.nv.constant0._Z21MatVectMultiplicationPdS_iiS_,"a",@progbits
	.sectionflags	@""
	.align	4
.nv.constant0._Z21MatVectMultiplicationPdS_iiS_:
	.zero		928


//--------------------- SYMBOLS --------------------------

	.type		.nv.reservedSmem.offset0,@object
	.size		.nv.reservedSmem.offset0,0x4
